//
// Generated by NVIDIA NVVM Compiler
//
// Compiler Build ID: CL-36424714
// Cuda compilation tools, release 13.0, V13.0.88
// Based on NVVM 20.0.0
//

.version 9.0
.target sm_100
.address_size 64

	// .globl	_Z7vec4_ioPfS_i
// _ZZ12vec4_io_smemILi128EEvPfS0_iE1s has been demoted

.visible .entry _Z7vec4_ioPfS_i(
	.param .u64 .ptr .align 1 _Z7vec4_ioPfS_i_param_0,
	.param .u64 .ptr .align 1 _Z7vec4_ioPfS_i_param_1,
	.param .u32 _Z7vec4_ioPfS_i_param_2
)
{
	.reg .pred 	%p<2>;
	.reg .b32 	%r<7>;
	.reg .b32 	%f<5>;
	.reg .b64 	%rd<8>;

	ld.param.u64 	%rd1, [_Z7vec4_ioPfS_i_param_0];
	ld.param.u64 	%rd2, [_Z7vec4_ioPfS_i_param_1];
	ld.param.u32 	%r2, [_Z7vec4_ioPfS_i_param_2];
	mov.u32 	%r3, %tid.x;
	mov.u32 	%r4, %ctaid.x;
	mov.u32 	%r5, %ntid.x;
	mad.lo.s32 	%r6, %r4, %r5, %r3;
	shl.b32 	%r1, %r6, 2;
	setp.ge.s32 	%p1, %r1, %r2;
	@%p1 bra 	$L__BB0_2;
	cvta.to.global.u64 	%rd3, %rd1;
	cvta.to.global.u64 	%rd4, %rd2;
	mul.wide.s32 	%rd5, %r1, 4;
	add.s64 	%rd6, %rd3, %rd5;
	ld.global.v4.f32 	{%f1, %f2, %f3, %f4}, [%rd6];
	add.s64 	%rd7, %rd4, %rd5;
	st.global.v4.f32 	[%rd7], {%f1, %f2, %f3, %f4};
$L__BB0_2:
	ret;

}
	// .globl	_Z12vec4_io_smemILi128EEvPfS0_i
.visible .entry _Z12vec4_io_smemILi128EEvPfS0_i(
	.param .u64 .ptr .align 1 _Z12vec4_io_smemILi128EEvPfS0_i_param_0,
	.param .u64 .ptr .align 1 _Z12vec4_io_smemILi128EEvPfS0_i_param_1,
	.param .u32 _Z12vec4_io_smemILi128EEvPfS0_i_param_2
)
{
	.reg .pred 	%p<2>;
	.reg .b32 	%r<10>;
	.reg .b32 	%f<9>;
	.reg .b64 	%rd<8>;
	// demoted variable
	.shared .align 4 .b8 _ZZ12vec4_io_smemILi128EEvPfS0_iE1s[2048];
	ld.param.u64 	%rd1, [_Z12vec4_io_smemILi128EEvPfS0_i_param_0];
	ld.param.u64 	%rd2, [_Z12vec4_io_smemILi128EEvPfS0_i_param_1];
	ld.param.u32 	%r3, [_Z12vec4_io_smemILi128EEvPfS0_i_param_2];
	mov.u32 	%r1, %tid.x;
	mov.u32 	%r4, %ctaid.x;
	mov.u32 	%r5, %ntid.x;
	mad.lo.s32 	%r6, %r4, %r5, %r1;
	shl.b32 	%r2, %r6, 2;
	setp.ge.s32 	%p1, %r2, %r3;
	@%p1 bra 	$L__BB1_2;
	cvta.to.global.u64 	%rd3, %rd1;
	cvta.to.global.u64 	%rd4, %rd2;
	shl.b32 	%r7, %r1, 4;
	mov.u32 	%r8, _ZZ12vec4_io_smemILi128EEvPfS0_iE1s;
	add.s32 	%r9, %r8, %r7;
	mul.wide.s32 	%rd5, %r2, 4;
	add.s64 	%rd6, %rd3, %rd5;
	ld.global.v4.f32 	{%f1, %f2, %f3, %f4}, [%rd6];
	st.shared.v4.f32 	[%r9], {%f1, %f2, %f3, %f4};
	bar.sync 	0;
	add.s64 	%rd7, %rd4, %rd5;
	ld.shared.v4.f32 	{%f5, %f6, %f7, %f8}, [%r9];
	st.global.v4.f32 	[%rd7], {%f5, %f6, %f7, %f8};
$L__BB1_2:
	ret;

}


// ===== COMPILED SASS (sm_100) =====

	.target	sm_100

	.elftype	@"ET_EXEC"


//--------------------- .note.nv.tkinfo           --------------------------
	.section	.note.nv.tkinfo,"",@"SHT_NOTE"
	.sectionflags	@"SHF_NOTE_NV_TKINFO"
	.tkinfo
        /*0018*/ 	.word	0x00000002
        /*0030*/ 	.string	""
        /*0030*/ 	.string	"ptxas"
        /*0030*/ 	.string	"Cuda compilation tools, release 13.0, V13.0.88"
        /*0030*/ 	.string	"Build cuda_13.0.r13.0/compiler.36424714_0"
        /*0030*/ 	.string	"-arch sm_100 -m 64 "



//--------------------- .note.nv.cuinfo           --------------------------
	.section	.note.nv.cuinfo,"",@"SHT_NOTE"
	.sectionflags	@"SHF_NOTE_NV_CUINFO"
        /*0018*/ 	.short	0x0002
        /*001a*/ 	.short	0x0064
        /*001c*/ 	.short	0x0082
	.zero		2


//--------------------- .nv.info                  --------------------------
	.section	.nv.info,"",@"SHT_CUDA_INFO"
	.align	4


	//----- nvinfo : EIATTR_REGCOUNT
	.align		4
        /*0000*/ 	.byte	0x04, 0x2f
        /*0002*/ 	.short	(.L_1 - .L_0)
	.align		4
.L_0:
        /*0004*/ 	.word	index@(_Z7vec4_ioPfS_i)
        /*0008*/ 	.word	0x0000000e


	//----- nvinfo : EIATTR_FRAME_SIZE
	.align		4
.L_1:
        /*000c*/ 	.byte	0x04, 0x11
        /*000e*/ 	.short	(.L_3 - .L_2)
	.align		4
.L_2:
        /*0010*/ 	.word	index@(_Z7vec4_ioPfS_i)
        /*0014*/ 	.word	0x00000000


	//----- nvinfo : EIATTR_REGCOUNT
	.align		4
.L_3:
        /*0018*/ 	.byte	0x04, 0x2f
        /*001a*/ 	.short	(.L_5 - .L_4)
	.align		4
.L_4:
        /*001c*/ 	.word	index@(_Z12vec4_io_smemILi128EEvPfS0_i)
        /*0020*/ 	.word	0x00000012


	//----- nvinfo : EIATTR_FRAME_SIZE
	.align		4
.L_5:
        /*0024*/ 	.byte	0x04, 0x11
        /*0026*/ 	.short	(.L_7 - .L_6)
	.align		4
.L_6:
        /*0028*/ 	.word	index@(_Z12vec4_io_smemILi128EEvPfS0_i)
        /*002c*/ 	.word	0x00000000


	//----- nvinfo : EIATTR_MIN_STACK_SIZE
	.align		4
.L_7:
        /*0030*/ 	.byte	0x04, 0x12
        /*0032*/ 	.short	(.L_9 - .L_8)
	.align		4
.L_8:
        /*0034*/ 	.word	index@(_Z12vec4_io_smemILi128EEvPfS0_i)
        /*0038*/ 	.word	0x00000000


	//----- nvinfo : EIATTR_MIN_STACK_SIZE
	.align		4
.L_9:
        /*003c*/ 	.byte	0x04, 0x12
        /*003e*/ 	.short	(.L_11 - .L_10)
	.align		4
.L_10:
        /*0040*/ 	.word	index@(_Z7vec4_ioPfS_i)
        /*0044*/ 	.word	0x00000000
.L_11:


//--------------------- .nv.compat                --------------------------
	.section	.nv.compat,"",@"SHT_CUDA_COMPAT_INFO"
	.align	4
        /*0000*/ 	.byte	0x02, 0x09, 0x00, 0x00, 0x02, 0x02, 0x01, 0x00, 0x02, 0x05, 0x05, 0x00, 0x03, 0x07, 0x01, 0x01
        /*0010*/ 	.byte	0x02, 0x03, 0x00, 0x00, 0x02, 0x06, 0x01, 0x00, 0x04, 0x0b, 0x08, 0x00, 0x09, 0x00, 0x00, 0x00
        /*0020*/ 	.byte	0x00, 0x00, 0x00, 0x00


//--------------------- .nv.info._Z12vec4_io_smemILi128EEvPfS0_i --------------------------
	.section	.nv.info._Z12vec4_io_smemILi128EEvPfS0_i,"",@"SHT_CUDA_INFO"
	.sectionflags	@""
	.align	4


	//----- nvinfo : EIATTR_CUDA_API_VERSION
	.align		4
        /*0000*/ 	.byte	0x04, 0x37
        /*0002*/ 	.short	(.L_13 - .L_12)
.L_12:
        /*0004*/ 	.word	0x00000082


	//----- nvinfo : EIATTR_KPARAM_INFO
	.align		4
.L_13:
        /*0008*/ 	.byte	0x04, 0x17
        /*000a*/ 	.short	(.L_15 - .L_14)
.L_14:
        /*000c*/ 	.word	0x00000000
        /*0010*/ 	.short	0x0002
        /*0012*/ 	.short	0x0010
        /*0014*/ 	.byte	0x00, 0xf0, 0x11, 0x00


	//----- nvinfo : EIATTR_KPARAM_INFO
	.align		4
.L_15:
        /*0018*/ 	.byte	0x04, 0x17
        /*001a*/ 	.short	(.L_17 - .L_16)
.L_16:
        /*001c*/ 	.word	0x00000000
        /*0020*/ 	.short	0x0001
        /*0022*/ 	.short	0x0008
        /*0024*/ 	.byte	0x00, 0xf5, 0x21, 0x00


	//----- nvinfo : EIATTR_KPARAM_INFO
	.align		4
.L_17:
        /*0028*/ 	.byte	0x04, 0x17
        /*002a*/ 	.short	(.L_19 - .L_18)
.L_18:
        /*002c*/ 	.word	0x00000000
        /*0030*/ 	.short	0x0000
        /*0032*/ 	.short	0x0000
        /*0034*/ 	.byte	0x00, 0xf5, 0x21, 0x00


	//----- nvinfo : EIATTR_SPARSE_MMA_MASK
	.align		4
.L_19:
        /*0038*/ 	.byte	0x03, 0x50
        /*003a*/ 	.short	0x0000


	//----- nvinfo : EIATTR_MAXREG_COUNT
	.align		4
        /*003c*/ 	.byte	0x03, 0x1b
        /*003e*/ 	.short	0x00ff


	//----- nvinfo : EIATTR_NUM_BARRIERS
	.align		4
        /*0040*/ 	.byte	0x02, 0x4c
        /*0042*/ 	.byte	0x01
	.zero		1


	//----- nvinfo : EIATTR_MERCURY_ISA_VERSION
	.align		4
        /*0044*/ 	.byte	0x03, 0x5f
        /*0046*/ 	.short	0x0101


	//----- nvinfo : EIATTR_VRC_CTA_INIT_COUNT
	.align		4
        /*0048*/ 	.byte	0x02, 0x4a
	.zero		1
	.zero		1


	//----- nvinfo : EIATTR_EXIT_INSTR_OFFSETS
	.align		4
        /*004c*/ 	.byte	0x04, 0x1c
        /*004e*/ 	.short	(.L_21 - .L_20)


	//   ....[0]....
.L_20:
        /*0050*/ 	.word	0x00000080


	//   ....[1]....
        /*0054*/ 	.word	0x00000170


	//----- nvinfo : EIATTR_CBANK_PARAM_SIZE
	.align		4
.L_21:
        /*0058*/ 	.byte	0x03, 0x19
        /*005a*/ 	.short	0x0014


	//----- nvinfo : EIATTR_PARAM_CBANK
	.align		4
        /*005c*/ 	.byte	0x04, 0x0a
        /*005e*/ 	.short	(.L_23 - .L_22)
	.align		4
.L_22:
        /*0060*/ 	.word	index@(.nv.constant0._Z12vec4_io_smemILi128EEvPfS0_i)
        /*0064*/ 	.short	0x0380
        /*0066*/ 	.short	0x0014


	//----- nvinfo : EIATTR_SW_WAR
	.align		4
.L_23:
        /*0068*/ 	.byte	0x04, 0x36
        /*006a*/ 	.short	(.L_25 - .L_24)
.L_24:
        /*006c*/ 	.word	0x00000008
.L_25:


//--------------------- .nv.info._Z7vec4_ioPfS_i  --------------------------
	.section	.nv.info._Z7vec4_ioPfS_i,"",@"SHT_CUDA_INFO"
	.sectionflags	@""
	.align	4


	//----- nvinfo : EIATTR_CUDA_API_VERSION
	.align		4
        /*0000*/ 	.byte	0x04, 0x37
        /*0002*/ 	.short	(.L_27 - .L_26)
.L_26:
        /*0004*/ 	.word	0x00000082


	//----- nvinfo : EIATTR_KPARAM_INFO
	.align		4
.L_27:
        /*0008*/ 	.byte	0x04, 0x17
        /*000a*/ 	.short	(.L_29 - .L_28)
.L_28:
        /*000c*/ 	.word	0x00000000
        /*0010*/ 	.short	0x0002
        /*0012*/ 	.short	0x0010
        /*0014*/ 	.byte	0x00, 0xf0, 0x11, 0x00


	//----- nvinfo : EIATTR_KPARAM_INFO
	.align		4
.L_29:
        /*0018*/ 	.byte	0x04, 0x17
        /*001a*/ 	.short	(.L_31 - .L_30)
.L_30:
        /*001c*/ 	.word	0x00000000
        /*0020*/ 	.short	0x0001
        /*0022*/ 	.short	0x0008
        /*0024*/ 	.byte	0x00, 0xf5, 0x21, 0x00


	//----- nvinfo : EIATTR_KPARAM_INFO
	.align		4
.L_31:
        /*0028*/ 	.byte	0x04, 0x17
        /*002a*/ 	.short	(.L_33 - .L_32)
.L_32:
        /*002c*/ 	.word	0x00000000
        /*0030*/ 	.short	0x0000
        /*0032*/ 	.short	0x0000
        /*0034*/ 	.byte	0x00, 0xf5, 0x21, 0x00


	//----- nvinfo : EIATTR_SPARSE_MMA_MASK
	.align		4
.L_33:
        /*0038*/ 	.byte	0x03, 0x50
        /*003a*/ 	.short	0x0000


	//----- nvinfo : EIATTR_MAXREG_COUNT
	.align		4
        /*003c*/ 	.byte	0x03, 0x1b
        /*003e*/ 	.short	0x00ff


	//----- nvinfo : EIATTR_MERCURY_ISA_VERSION
	.align		4
        /*0040*/ 	.byte	0x03, 0x5f
        /*0042*/ 	.short	0x0101


	//----- nvinfo : EIATTR_VRC_CTA_INIT_COUNT
	.align		4
        /*0044*/ 	.byte	0x02, 0x4a
	.zero		1
	.zero		1


	//----- nvinfo : EIATTR_EXIT_INSTR_OFFSETS
	.align		4
        /*0048*/ 	.byte	0x04, 0x1c
        /*004a*/ 	.short	(.L_35 - .L_34)


	//   ....[0]....
.L_34:
        /*004c*/ 	.word	0x00000080


	//   ....[1]....
        /*0050*/ 	.word	0x00000100


	//----- nvinfo : EIATTR_CBANK_PARAM_SIZE
	.align		4
.L_35:
        /*0054*/ 	.byte	0x03, 0x19
        /*0056*/ 	.short	0x0014


	//----- nvinfo : EIATTR_PARAM_CBANK
	.align		4
        /*0058*/ 	.byte	0x04, 0x0a
        /*005a*/ 	.short	(.L_37 - .L_36)
	.align		4
.L_36:
        /*005c*/ 	.word	index@(.nv.constant0._Z7vec4_ioPfS_i)
        /*0060*/ 	.short	0x0380
        /*0062*/ 	.short	0x0014


	//----- nvinfo : EIATTR_SW_WAR
	.align		4
.L_37:
        /*0064*/ 	.byte	0x04, 0x36
        /*0066*/ 	.short	(.L_39 - .L_38)
.L_38:
        /*0068*/ 	.word	0x00000008
.L_39:


//--------------------- .nv.callgraph             --------------------------
	.section	.nv.callgraph,"",@"SHT_CUDA_CALLGRAPH"
	.align	4
	.sectionentsize	8
	.align		4
        /*0000*/ 	.word	0x00000000
	.align		4
        /*0004*/ 	.word	0xffffffff
	.align		4
        /*0008*/ 	.word	0x00000000
	.align		4
        /*000c*/ 	.word	0xfffffffe
	.align		4
        /*0010*/ 	.word	0x00000000
	.align		4
        /*0014*/ 	.word	0xfffffffd
	.align		4
        /*0018*/ 	.word	0x00000000
	.align		4
        /*001c*/ 	.word	0xfffffffc


//--------------------- .text._Z12vec4_io_smemILi128EEvPfS0_i --------------------------
	.section	.text._Z12vec4_io_smemILi128EEvPfS0_i,"ax",@progbits
	.align	128
        .global         _Z12vec4_io_smemILi128EEvPfS0_i
        .type           _Z12vec4_io_smemILi128EEvPfS0_i,@function
        .size           _Z12vec4_io_smemILi128EEvPfS0_i,(.L_x_2 - _Z12vec4_io_smemILi128EEvPfS0_i)
        .other          _Z12vec4_io_smemILi128EEvPfS0_i,@"STO_CUDA_ENTRY STV_DEFAULT"
_Z12vec4_io_smemILi128EEvPfS0_i:
.text._Z12vec4_io_smemILi128EEvPfS0_i:
[----:B------:R-:W-:Y:S01]  /*0000*/  LDC R1, c[0x0][0x37c] ;  /* 0x0000df00ff017b82 */ /* 0x000fe20000000800 */
[----:B------:R-:W0:Y:S07]  /*0010*/  S2R R4, SR_TID.X ;  /* 0x0000000000047919 */ /* 0x000e2e0000002100 */
[----:B------:R-:W0:Y:S01]  /*0020*/  S2UR UR4, SR_CTAID.X ;  /* 0x00000000000479c3 */ /* 0x000e220000002500 */
[----:B------:R-:W1:Y:S07]  /*0030*/  LDCU UR5, c[0x0][0x390] ;  /* 0x00007200ff0577ac */ /* 0x000e6e0008000800 */
[----:B------:R-:W0:Y:S02]  /*0040*/  LDC R3, c[0x0][0x360] ;  /* 0x0000d800ff037b82 */ /* 0x000e240000000800 */
[----:B0-----:R-:W-:-:S05]  /*0050*/  IMAD R0, R3, UR4, R4 ;  /* 0x0000000403007c24 */ /* 0x001fca000f8e0204 */
[----:B------:R-:W-:-:S04]  /*0060*/  SHF.L.U32 R7, R0, 0x2, RZ ;  /* 0x0000000200077819 */ /* 0x000fc800000006ff */
[----:B-1----:R-:W-:-:S13]  /*0070*/  ISETP.GE.AND P0, PT, R7, UR5, PT ;  /* 0x0000000507007c0c */ /* 0x002fda000bf06270 */
[----:B------:R-:W-:Y:S05]  /*0080*/  @P0 EXIT ;  /* 0x000000000000094d */ /* 0x000fea0003800000 */
[----:B------:R-:W0:Y:S01]  /*0090*/  LDC.64 R2, c[0x0][0x380] ;  /* 0x0000e000ff027b82 */ /* 0x000e220000000a00 */
[----:B------:R-:W1:Y:S01]  /*00a0*/  LDCU.64 UR6, c[0x0][0x358] ;  /* 0x00006b00ff0677ac */ /* 0x000e620008000a00 */
[----:B0-----:R-:W-:-:S05]  /*00b0*/  IMAD.WIDE R2, R7, 0x4, R2 ;  /* 0x0000000407027825 */ /* 0x001fca00078e0202 */
[----:B-1----:R-:W2:Y:S01]  /*00c0*/  LDG.E.128 R8, desc[UR6][R2.64] ;  /* 0x0000000602087981 */ /* 0x002ea2000c1e1d00 */
[----:B------:R-:W0:Y:S01]  /*00d0*/  S2UR UR5, SR_CgaCtaId ;  /* 0x00000000000579c3 */ /* 0x000e220000008800 */
[----:B------:R-:W-:Y:S02]  /*00e0*/  UMOV UR4, 0x400 ;  /* 0x0000040000047882 */ /* 0x000fe40000000000 */
[----:B0-----:R-:W-:-:S06]  /*00f0*/  ULEA UR4, UR5, UR4, 0x18 ;  /* 0x0000000405047291 */ /* 0x001fcc000f8ec0ff */
[----:B------:R-:W-:Y:S02]  /*0100*/  LEA R0, R4, UR4, 0x4 ;  /* 0x0000000404007c11 */ /* 0x000fe4000f8e20ff */
[----:B------:R-:W0:Y:S02]  /*0110*/  LDC.64 R4, c[0x0][0x388] ;  /* 0x0000e200ff047b82 */ /* 0x000e240000000a00 */
[----:B0-----:R-:W-:Y:S01]  /*0120*/  IMAD.WIDE R4, R7, 0x4, R4 ;  /* 0x0000000407047825 */ /* 0x001fe200078e0204 */
[----:B--2---:R-:W-:Y:S05]  /*0130*/  STS.128 [R0], R8 ;  /* 0x0000000800007388 */ /* 0x004fea0000000c00 */
[----:B------:R-:W-:Y:S06]  /*0140*/  BAR.SYNC.DEFER_BLOCKING 0x0 ;  /* 0x0000000000007b1d */ /* 0x000fec0000010000 */
[----:B------:R-:W0:Y:S04]  /*0150*/  LDS.128 R12, [R0] ;  /* 0x00000000000c7984 */ /* 0x000e280000000c00 */
[----:B0-----:R-:W-:Y:S01]  /*0160*/  STG.E.128 desc[UR6][R4.64], R12 ;  /* 0x0000000c04007986 */ /* 0x001fe2000c101d06 */
[----:B------:R-:W-:Y:S05]  /*0170*/  EXIT ;  /* 0x000000000000794d */ /* 0x000fea0003800000 */
.L_x_0:
[----:B------:R-:W-:-:S00]  /*0180*/  BRA `(.L_x_0) ;  /* 0xfffffffc00fc7947 */ /* 0x000fc0000383ffff */
[----:B------:R-:W-:-:S00]  /*0190*/  NOP ;  /* 0x0000000000007918 */ /* 0x000fc00000000000 */
        /* <DEDUP_REMOVED lines=14> */
.L_x_2:


//--------------------- .text._Z7vec4_ioPfS_i     --------------------------
	.section	.text._Z7vec4_ioPfS_i,"ax",@progbits
	.align	128
        .global         _Z7vec4_ioPfS_i
        .type           _Z7vec4_ioPfS_i,@function
        .size           _Z7vec4_ioPfS_i,(.L_x_3 - _Z7vec4_ioPfS_i)
        .other          _Z7vec4_ioPfS_i,@"STO_CUDA_ENTRY STV_DEFAULT"
_Z7vec4_ioPfS_i:
.text._Z7vec4_ioPfS_i:
        /* <DEDUP_REMOVED lines=10> */
[----:B------:R-:W1:Y:S07]  /*00a0*/  LDCU.64 UR4, c[0x0][0x358] ;  /* 0x00006b00ff0477ac */ /* 0x000e6e0008000a00 */
[----:B------:R-:W2:Y:S01]  /*00b0*/  LDC.64 R4, c[0x0][0x388] ;  /* 0x0000e200ff047b82 */ /* 0x000ea20000000a00 */
[----:B0-----:R-:W-:-:S05]  /*00c0*/  IMAD.WIDE R2, R7, 0x4, R2 ;  /* 0x0000000407027825 */ /* 0x001fca00078e0202 */
[----:B-1----:R-:W3:Y:S01]  /*00d0*/  LDG.E.128 R8, desc[UR4][R2.64] ;  /* 0x0000000402087981 */ /* 0x002ee2000c1e1d00 */
[----:B--2---:R-:W-:-:S05]  /*00e0*/  IMAD.WIDE R4, R7, 0x4, R4 ;  /* 0x0000000407047825 */ /* 0x004fca00078e0204 */
[----:B---3--:R-:W-:Y:S01]  /*00f0*/  STG.E.128 desc[UR4][R4.64], R8 ;  /* 0x0000000804007986 */ /* 0x008fe2000c101d04 */
[----:B------:R-:W-:Y:S05]  /*0100*/  EXIT ;  /* 0x000000000000794d */ /* 0x000fea0003800000 */
.L_x_1:
        /* <DEDUP_REMOVED lines=15> */
.L_x_3:


//--------------------- .nv.shared._Z12vec4_io_smemILi128EEvPfS0_i --------------------------
	.section	.nv.shared._Z12vec4_io_smemILi128EEvPfS0_i,"aw",@nobits
	.sectionflags	@""
	.align	4
.nv.shared._Z12vec4_io_smemILi128EEvPfS0_i:
	.zero		3072


//--------------------- .nv.shared.reserved.0     --------------------------
	.section	.nv.shared.reserved.0,"aw",@nobits
	.weak		__nv_reservedSMEM_offset_0_alias
	.size		__nv_reservedSMEM_offset_0_alias, 0, 64
	.other		__nv_reservedSMEM_offset_0_alias,@"STO_CUDA_RESERVED_SHARED STV_DEFAULT"
__nv_reservedSMEM_offset_0_alias:
	.zero		0
	.zero		64


//--------------------- .nv.constant0._Z12vec4_io_smemILi128EEvPfS0_i --------------------------
	.section	.nv.constant0._Z12vec4_io_smemILi128EEvPfS0_i,"a",@progbits
	.sectionflags	@""
	.align	4
.nv.constant0._Z12vec4_io_smemILi128EEvPfS0_i:
	.zero		916


//--------------------- .nv.constant0._Z7vec4_ioPfS_i --------------------------
	.section	.nv.constant0._Z7vec4_ioPfS_i,"a",@progbits
	.sectionflags	@""
	.align	4
.nv.constant0._Z7vec4_ioPfS_i:
	.zero		916


//--------------------- SYMBOLS --------------------------

	.type		.nv.reservedSmem.offset0,@object
	.size		.nv.reservedSmem.offset0,0x4
	.type		.nv.reservedSmem.cap,@object
	.size		.nv.reservedSmem.cap,0x4
